	.headerflags	@"EF_CUDA_TEXMODE_UNIFIED EF_CUDA_64BIT_ADDRESS EF_CUDA_ACCELERATORS EF_CUDA_SM90 EF_CUDA_VIRTUAL_SM(EF_CUDA_SM90)"
	.elftype	@"ET_EXEC"


//--------------------- .nv.info                  --------------------------
	.section	.nv.info,"",@"SHT_CUDA_INFO"
	.align	4


	//----- nvinfo : EIATTR_REGCOUNT
	.align		4
        /*0000*/ 	.byte	0x04, 0x2f
        /*0002*/ 	.short	(.L_3 - .L_2)
	.align		4
.L_2:
        /*0004*/ 	.word	index@(triton_poi_fused__native_batch_norm_legit_no_training_relu_21)
        /*0008*/ 	.word	0x00000020


	//----- nvinfo : EIATTR_MIN_STACK_SIZE
	.align		4
.L_3:
        /*000c*/ 	.byte	0x04, 0x12
        /*000e*/ 	.short	(.L_5 - .L_4)
	.align		4
.L_4:
        /*0010*/ 	.word	index@(triton_poi_fused__native_batch_norm_legit_no_training_relu_21)
        /*0014*/ 	.word	0x00000000


	//----- nvinfo : EIATTR_FRAME_SIZE
	.align		4
.L_5:
        /*0018*/ 	.byte	0x04, 0x11
        /*001a*/ 	.short	(.L_7 - .L_6)
	.align		4
.L_6:
        /*001c*/ 	.word	index@(triton_poi_fused__native_batch_norm_legit_no_training_relu_21)
        /*0020*/ 	.word	0x00000000


	//----- nvinfo : EIATTR_MIN_STACK_SIZE
	.align		4
.L_7:
        /*0024*/ 	.byte	0x04, 0x12
        /*0026*/ 	.short	(.L_9 - .L_8)
	.align		4
.L_8:
        /*0028*/ 	.word	index@(triton_poi_fused__native_batch_norm_legit_no_training_relu_21)
        /*002c*/ 	.word	0x00000000
.L_9:


//--------------------- .nv.info.triton_poi_fused__native_batch_norm_legit_no_training_relu_21 --------------------------
	.section	.nv.info.triton_poi_fused__native_batch_norm_legit_no_training_relu_21,"",@"SHT_CUDA_INFO"
	.sectionflags	@""
	.align	4


	//----- nvinfo : EIATTR_CUDA_API_VERSION
	.align		4
        /*0000*/ 	.byte	0x04, 0x37
        /*0002*/ 	.short	(.L_11 - .L_10)
.L_10:
        /*0004*/ 	.word	0x0000007c


	//----- nvinfo : EIATTR_KPARAM_INFO
	.align		4
.L_11:
        /*0008*/ 	.byte	0x04, 0x17
        /*000a*/ 	.short	(.L_13 - .L_12)
.L_12:
        /*000c*/ 	.word	0x00000000
        /*0010*/ 	.short	0x0006
        /*0012*/ 	.short	0x0030
        /*0014*/ 	.byte	0x00, 0xf0, 0x11, 0x00


	//----- nvinfo : EIATTR_KPARAM_INFO
	.align		4
.L_13:
        /*0018*/ 	.byte	0x04, 0x17
        /*001a*/ 	.short	(.L_15 - .L_14)
.L_14:
        /*001c*/ 	.word	0x00000000
        /*0020*/ 	.short	0x0005
        /*0022*/ 	.short	0x0028
        /*0024*/ 	.byte	0x00, 0xf4, 0x21, 0x00


	//----- nvinfo : EIATTR_KPARAM_INFO
	.align		4
.L_15:
        /*0028*/ 	.byte	0x04, 0x17
        /*002a*/ 	.short	(.L_17 - .L_16)
.L_16:
        /*002c*/ 	.word	0x00000000
        /*0030*/ 	.short	0x0004
        /*0032*/ 	.short	0x0020
        /*0034*/ 	.byte	0x00, 0xf4, 0x21, 0x00


	//----- nvinfo : EIATTR_KPARAM_INFO
	.align		4
.L_17:
        /*0038*/ 	.byte	0x04, 0x17
        /*003a*/ 	.short	(.L_19 - .L_18)
.L_18:
        /*003c*/ 	.word	0x00000000
        /*0040*/ 	.short	0x0003
        /*0042*/ 	.short	0x0018
        /*0044*/ 	.byte	0x00, 0xf4, 0x21, 0x00


	//----- nvinfo : EIATTR_KPARAM_INFO
	.align		4
.L_19:
        /*0048*/ 	.byte	0x04, 0x17
        /*004a*/ 	.short	(.L_21 - .L_20)
.L_20:
        /*004c*/ 	.word	0x00000000
        /*0050*/ 	.short	0x0002
        /*0052*/ 	.short	0x0010
        /*0054*/ 	.byte	0x00, 0xf4, 0x21, 0x00


	//----- nvinfo : EIATTR_KPARAM_INFO
	.align		4
.L_21:
        /*0058*/ 	.byte	0x04, 0x17
        /*005a*/ 	.short	(.L_23 - .L_22)
.L_22:
        /*005c*/ 	.word	0x00000000
        /*0060*/ 	.short	0x0001
        /*0062*/ 	.short	0x0008
        /*0064*/ 	.byte	0x00, 0xf4, 0x21, 0x00


	//----- nvinfo : EIATTR_KPARAM_INFO
	.align		4
.L_23:
        /*0068*/ 	.byte	0x04, 0x17
        /*006a*/ 	.short	(.L_25 - .L_24)
.L_24:
        /*006c*/ 	.word	0x00000000
        /*0070*/ 	.short	0x0000
        /*0072*/ 	.short	0x0000
        /*0074*/ 	.byte	0x00, 0xf4, 0x21, 0x00


	//----- nvinfo : EIATTR_SPARSE_MMA_MASK
	.align		4
.L_25:
        /*0078*/ 	.byte	0x03, 0x50
        /*007a*/ 	.short	0x0000


	//----- nvinfo : EIATTR_MAXREG_COUNT
	.align		4
        /*007c*/ 	.byte	0x03, 0x1b
        /*007e*/ 	.short	0x00ff


	//----- nvinfo : EIATTR_EXIT_INSTR_OFFSETS
	.align		4
        /*0080*/ 	.byte	0x04, 0x1c
        /*0082*/ 	.short	(.L_27 - .L_26)


	//   ....[0]....
.L_26:
        /*0084*/ 	.word	0x00000700


	//----- nvinfo : EIATTR_REQNTID
	.align		4
.L_27:
        /*0088*/ 	.byte	0x04, 0x10
        /*008a*/ 	.short	(.L_29 - .L_28)
.L_28:
        /*008c*/ 	.word	0x00000080
        /*0090*/ 	.word	0x00000001
        /*0094*/ 	.word	0x00000001


	//----- nvinfo : EIATTR_CBANK_PARAM_SIZE
	.align		4
.L_29:
        /*0098*/ 	.byte	0x03, 0x19
        /*009a*/ 	.short	0x0034


	//----- nvinfo : EIATTR_PARAM_CBANK
	.align		4
        /*009c*/ 	.byte	0x04, 0x0a
        /*009e*/ 	.short	(.L_31 - .L_30)
	.align		4
.L_30:
        /*00a0*/ 	.word	index@(.nv.constant0.triton_poi_fused__native_batch_norm_legit_no_training_relu_21)
        /*00a4*/ 	.short	0x0210
        /*00a6*/ 	.short	0x0034


	//----- nvinfo : EIATTR_SW_WAR
	.align		4
.L_31:
        /*00a8*/ 	.byte	0x04, 0x36
        /*00aa*/ 	.short	(.L_33 - .L_32)
.L_32:
        /*00ac*/ 	.word	0x00000008
.L_33:


//--------------------- .nv.callgraph             --------------------------
	.section	.nv.callgraph,"",@"SHT_CUDA_CALLGRAPH"
	.align	4
	.sectionentsize	8
	.align		4
        /*0000*/ 	.word	0x00000000
	.align		4
        /*0004*/ 	.word	0xffffffff
	.align		4
        /*0008*/ 	.word	0x00000000
	.align		4
        /*000c*/ 	.word	0xfffffffe
	.align		4
        /*0010*/ 	.word	0x00000000
	.align		4
        /*0014*/ 	.word	0xfffffffd
	.align		4
        /*0018*/ 	.word	0x00000000
	.align		4
        /*001c*/ 	.word	0xfffffffc


//--------------------- .nv.constant4             --------------------------
	.section	.nv.constant4,"a",@progbits
	.align	8
	.align		8
.nv.constant4:
        /*0000*/ 	.dword	_$_str
	.align		8
        /*0008*/ 	.dword	_$_str_$_2


//--------------------- .text.triton_poi_fused__native_batch_norm_legit_no_training_relu_21 --------------------------
	.section	.text.triton_poi_fused__native_batch_norm_legit_no_training_relu_21,"ax",@progbits
	.align	128
        .global         triton_poi_fused__native_batch_norm_legit_no_training_relu_21
        .type           triton_poi_fused__native_batch_norm_legit_no_training_relu_21,@function
        .size           triton_poi_fused__native_batch_norm_legit_no_training_relu_21,(.L_x_1 - triton_poi_fused__native_batch_norm_legit_no_training_relu_21)
        .other          triton_poi_fused__native_batch_norm_legit_no_training_relu_21,@"STO_CUDA_ENTRY STV_DEFAULT"
triton_poi_fused__native_batch_norm_legit_no_training_relu_21:
.text.triton_poi_fused__native_batch_norm_legit_no_training_relu_21:
[----:B------:R-:W-:Y:S01]  /*0000*/  LDC R1, c[0x0][0x28] ;  /* 0x00000a00ff017b82 */ /* 0x000fe20000000800 */
[----:B------:R-:W1:Y:S01]  /*0010*/  S2R R0, SR_TID.X ;  /* 0x0000000000007919 */ /* 0x000e620000002100 */
[----:B------:R-:W-:Y:S01]  /*0020*/  HFMA2.MMA R4, -RZ, RZ, 0, 0 ;  /* 0x00000000ff047435 */ /* 0x000fe200000001ff */
[----:B------:R-:W-:Y:S01]  /*0030*/  MOV R6, RZ ;  /* 0x000000ff00067202 */ /* 0x000fe20000000f00 */
[----:B------:R-:W-:Y:S01]  /*0040*/  ULDC.64 UR4, c[0x0][0x208] ;  /* 0x0000820000047ab9 */ /* 0x000fe20000000a00 */
[----:B------:R-:W2:Y:S03]  /*0050*/  S2R R5, SR_CTAID.X ;  /* 0x0000000000057919 */ /* 0x000ea60000002500 */
[----:B------:R-:W3:Y:S08]  /*0060*/  LDC.64 R16, c[0x0][0x218] ;  /* 0x00008600ff107b82 */ /* 0x000ef00000000a00 */
[----:B------:R-:W4:Y:S08]  /*0070*/  LDC.64 R14, c[0x0][0x210] ;  /* 0x00008400ff0e7b82 */ /* 0x000f300000000a00 */
[----:B------:R-:W5:Y:S01]  /*0080*/  LDC.64 R12, c[0x0][0x230] ;  /* 0x00008c00ff0c7b82 */ /* 0x000f620000000a00 */
[----:B-1----:R-:W-:-:S02]  /*0090*/  SHF.L.U32 R0, R0, 0x2, RZ ;  /* 0x0000000200007819 */ /* 0x002fc400000006ff */
[----:B--2---:R-:W-:Y:S02]  /*00a0*/  SHF.R.S32.HI R3, RZ, 0x15, R5 ;  /* 0x00000015ff037819 */ /* 0x004fe40000011405 */
[----:B------:R-:W-:Y:S02]  /*00b0*/  LOP3.LUT R0, R0, 0x1fc, RZ, 0xc0, !PT ;  /* 0x000001fc00007812 */ /* 0x000fe400078ec0ff */
[----:B------:R-:W-:Y:S02]  /*00c0*/  SGXT R3, R3, 0x1 ;  /* 0x000000010303781a */ /* 0x000fe40000000200 */
[----:B------:R-:W-:-:S04]  /*00d0*/  LEA R18, R5, R0, 0xa ;  /* 0x0000000005127211 */ /* 0x000fc800078e50ff */
[----:B------:R-:W-:Y:S02]  /*00e0*/  LEA.HI R0, R3, R18, RZ, 0x9 ;  /* 0x0000001203007211 */ /* 0x000fe400078f48ff */
[----:B------:R-:W1:Y:S02]  /*00f0*/  LDC.64 R2, c[0x0][0x220] ;  /* 0x00008800ff027b82 */ /* 0x000e640000000a00 */
[----:B------:R-:W-:Y:S02]  /*0100*/  SHF.R.S32.HI R5, RZ, 0x9, R0 ;  /* 0x00000009ff057819 */ /* 0x000fe40000011400 */
[----:B------:R-:W-:-:S04]  /*0110*/  IADD3 R0, R0, 0x200, RZ ;  /* 0x0000020000007810 */ /* 0x000fc80007ffe0ff */
[----:B------:R-:W-:Y:S01]  /*0120*/  SHF.R.S32.HI R7, RZ, 0x9, R0 ;  /* 0x00000009ff077819 */ /* 0x000fe20000011400 */
[----:B------:R-:W-:-:S04]  /*0130*/  IMAD.HI R0, R5, -0x77777777, R4 ;  /* 0x8888888905007827 */ /* 0x000fc800078e0204 */
[----:B------:R-:W-:Y:S01]  /*0140*/  IMAD.HI R4, R7, -0x77777777, R6 ;  /* 0x8888888907047827 */ /* 0x000fe200078e0206 */
[----:B------:R-:W-:-:S04]  /*0150*/  SHF.R.U32.HI R9, RZ, 0x1f, R0 ;  /* 0x0000001fff097819 */ /* 0x000fc80000011600 */
[----:B------:R-:W-:Y:S02]  /*0160*/  LEA.HI.SX32 R9, R0, R9, 0x1b ;  /* 0x0000000900097211 */ /* 0x000fe400078fdaff */
[----:B------:R-:W-:-:S03]  /*0170*/  SHF.R.U32.HI R11, RZ, 0x1f, R4 ;  /* 0x0000001fff0b7819 */ /* 0x000fc60000011604 */
[----:B------:R-:W-:Y:S01]  /*0180*/  IMAD R23, R9, -0x3c, R5 ;  /* 0xffffffc409177824 */ /* 0x000fe200078e0205 */
[----:B------:R-:W-:-:S03]  /*0190*/  LEA.HI.SX32 R11, R4, R11, 0x1b ;  /* 0x0000000b040b7211 */ /* 0x000fc600078fdaff */
[----:B-1----:R-:W-:-:S04]  /*01a0*/  IMAD.WIDE R8, R23, 0x4, R2 ;  /* 0x0000000417087825 */ /* 0x002fc800078e0202 */
[----:B------:R-:W-:Y:S01]  /*01b0*/  IMAD R19, R11, -0x3c, R7 ;  /* 0xffffffc40b137824 */ /* 0x000fe200078e0207 */
[----:B------:R-:W2:Y:S03]  /*01c0*/  LDG.E.EL R20, desc[UR4][R8.64] ;  /* 0x0000000408147981 */ /* 0x000ea6000c2e1900 */
[----:B------:R-:W-:Y:S02]  /*01d0*/  IMAD.WIDE R10, R19, 0x4, R2 ;  /* 0x00000004130a7825 */ /* 0x000fe400078e0202 */
[----:B------:R-:W1:Y:S03]  /*01e0*/  LDC.64 R2, c[0x0][0x228] ;  /* 0x00008a00ff027b82 */ /* 0x000e660000000a00 */
[----:B------:R-:W2:Y:S01]  /*01f0*/  LDG.E.EL R21, desc[UR4][R10.64] ;  /* 0x000000040a157981 */ /* 0x000ea2000c2e1900 */
[----:B---3--:R-:W-:-:S04]  /*0200*/  IMAD.WIDE R26, R23, 0x4, R16 ;  /* 0x00000004171a7825 */ /* 0x008fc800078e0210 */
[----:B----4-:R-:W-:Y:S01]  /*0210*/  IMAD.WIDE R14, R18, 0x4, R14 ;  /* 0x00000004120e7825 */ /* 0x010fe200078e020e */
[----:B------:R-:W3:Y:S04]  /*0220*/  LDG.E.EL R0, desc[UR4][R26.64] ;  /* 0x000000041a007981 */ /* 0x000ee8000c2e1900 */
[----:B------:R-:W3:Y:S01]  /*0230*/  LDG.E.128 R4, desc[UR4][R14.64] ;  /* 0x000000040e047981 */ /* 0x000ee2000c1e1d00 */
[----:B------:R-:W-:-:S03]  /*0240*/  IMAD.WIDE R16, R19, 0x4, R16 ;  /* 0x0000000413107825 */ /* 0x000fc600078e0210 */
[----:B------:R-:W4:Y:S04]  /*0250*/  LDG.E.128 R8, desc[UR4][R14.64+0x800] ;  /* 0x000800040e087981 */ /* 0x000f28000c1e1d00 */
[----:B------:R-:W4:Y:S01]  /*0260*/  LDG.E.EL R16, desc[UR4][R16.64] ;  /* 0x0000000410107981 */ /* 0x000f22000c2e1900 */
[----:B01----:R-:W-:-:S04]  /*0270*/  IMAD.WIDE R24, R23, 0x4, R2 ;  /* 0x0000000417187825 */ /* 0x003fc800078e0202 */
[----:B-----5:R-:W-:Y:S02]  /*0280*/  IMAD.WIDE R22, R23, 0x4, R12 ;  /* 0x0000000417167825 */ /* 0x020fe400078e020c */
[----:B------:R-:W5:Y:S04]  /*0290*/  LDG.E.EL R24, desc[UR4][R24.64] ;  /* 0x0000000418187981 */ /* 0x000f68000c2e1900 */
[----:B------:R-:W5:Y:S01]  /*02a0*/  LDG.E.EL R23, desc[UR4][R22.64] ;  /* 0x0000000416177981 */ /* 0x000f62000c2e1900 */
[----:B------:R-:W-:-:S04]  /*02b0*/  IMAD.WIDE R2, R19, 0x4, R2 ;  /* 0x0000000413027825 */ /* 0x000fc800078e0202 */
[----:B------:R-:W-:Y:S02]  /*02c0*/  IMAD.WIDE R28, R19, 0x4, R12 ;  /* 0x00000004131c7825 */ /* 0x000fe400078e020c */
[----:B------:R0:W4:Y:S04]  /*02d0*/  LDG.E.EL R12, desc[UR4][R2.64] ;  /* 0x00000004020c7981 */ /* 0x000128000c2e1900 */
[----:B------:R-:W4:Y:S01]  /*02e0*/  LDG.E.EL R13, desc[UR4][R28.64] ;  /* 0x000000041c0d7981 */ /* 0x000f22000c2e1900 */
[----:B0-----:R-:W-:Y:S01]  /*02f0*/  HFMA2.MMA R3, -RZ, RZ, 1.625, 0 ;  /* 0x3e800000ff037435 */ /* 0x001fe200000001ff */
[----:B--2---:R-:W-:-:S04]  /*0300*/  FADD R20, R20, 9.9999997473787516356e-06 ;  /* 0x3727c5ac14147421 */ /* 0x004fc80000000000 */
[----:B------:R-:W0:Y:S01]  /*0310*/  MUFU.SQRT R19, R20 ;  /* 0x0000001400137308 */ /* 0x000e220000002000 */
[----:B------:R-:W-:-:S07]  /*0320*/  FADD R21, R21, 9.9999997473787516356e-06 ;  /* 0x3727c5ac15157421 */ /* 0x000fce0000000000 */
[----:B------:R-:W1:Y:S01]  /*0330*/  MUFU.SQRT R25, R21 ;  /* 0x0000001500197308 */ /* 0x000e620000002000 */
[C---:B0-----:R-:W-:Y:S02]  /*0340*/  FSETP.GT.AND P0, PT, R19.reuse, 8.50705917302346158658e+37, PT ;  /* 0x7e8000001300780b */ /* 0x041fe40003f04000 */
[----:B------:R-:W-:Y:S02]  /*0350*/  FSETP.GEU.AND P2, PT, R19, 1.175494350822287508e-38, PT ;  /* 0x008000001300780b */ /* 0x000fe40003f4e000 */
[C---:B-1----:R-:W-:Y:S02]  /*0360*/  FSETP.GT.AND P1, PT, R25.reuse, 8.50705917302346158658e+37, PT ;  /* 0x7e8000001900780b */ /* 0x042fe40003f24000 */
[----:B------:R-:W-:-:S07]  /*0370*/  FSETP.GEU.AND P3, PT, R25, 1.175494350822287508e-38, PT ;  /* 0x008000001900780b */ /* 0x000fce0003f6e000 */
[----:B------:R-:W-:-:S04]  /*0380*/  @P0 FMUL R19, R19, 0.25 ;  /* 0x3e80000013130820 */ /* 0x000fc80000400000 */
[----:B------:R-:W-:Y:S01]  /*0390*/  @!P2 FMUL R19, R19, 16777216 ;  /* 0x4b8000001313a820 */ /* 0x000fe20000400000 */
[----:B------:R-:W-:-:S05]  /*03a0*/  @P1 FMUL R25, R25, 0.25 ;  /* 0x3e80000019191820 */ /* 0x000fca0000400000 */
[----:B------:R-:W0:Y:S01]  /*03b0*/  MUFU.RCP R19, R19 ;  /* 0x0000001300137308 */ /* 0x000e220000001000 */
[----:B------:R-:W-:Y:S01]  /*03c0*/  @!P3 FMUL R25, R25, 16777216 ;  /* 0x4b8000001919b820 */ /* 0x000fe20000400000 */
[----:B------:R-:W-:-:S06]  /*03d0*/  FSEL R2, R3, 1, P0 ;  /* 0x3f80000003027808 */ /* 0x000fcc0000000000 */
[----:B------:R-:W1:Y:S01]  /*03e0*/  MUFU.RCP R14, R25 ;  /* 0x00000019000e7308 */ /* 0x000e620000001000 */
[----:B------:R-:W-:Y:S01]  /*03f0*/  FSEL R3, R3, 1, P1 ;  /* 0x3f80000003037808 */ /* 0x000fe20000800000 */
[----:B------:R-:W-:Y:S01]  /*0400*/  @!P2 FMUL R2, R2, 16777216 ;  /* 0x4b8000000202a820 */ /* 0x000fe20000400000 */
[----:B---3--:R-:W-:-:S03]  /*0410*/  FADD R4, R4, -R0 ;  /* 0x8000000004047221 */ /* 0x008fc60000000000 */
[----:B------:R-:W-:Y:S01]  /*0420*/  @!P3 FMUL R3, R3, 16777216 ;  /* 0x4b8000000303b820 */ /* 0x000fe20000400000 */
[----:B0-----:R-:W-:Y:S01]  /*0430*/  FMUL R15, R19, R2 ;  /* 0x00000002130f7220 */ /* 0x001fe20000400000 */
[--C-:B------:R-:W-:Y:S01]  /*0440*/  FADD R20, R5, -R0.reuse ;  /* 0x8000000005147221 */ /* 0x100fe20000000000 */
[--C-:B------:R-:W-:Y:S01]  /*0450*/  FADD R6, R6, -R0.reuse ;  /* 0x8000000006067221 */ /* 0x100fe20000000000 */
[----:B------:R-:W-:Y:S01]  /*0460*/  FADD R0, R7, -R0 ;  /* 0x8000000007007221 */ /* 0x000fe20000000000 */
[C---:B------:R-:W-:Y:S01]  /*0470*/  FMUL R5, R15.reuse, R4 ;  /* 0x000000040f057220 */ /* 0x040fe20000400000 */
[C---:B------:R-:W-:Y:S01]  /*0480*/  FMUL R4, R15.reuse, R20 ;  /* 0x000000140f047220 */ /* 0x040fe20000400000 */
[----:B-1----:R-:W-:Y:S02]  /*0490*/  FMUL R14, R14, R3 ;  /* 0x000000030e0e7220 */ /* 0x002fe40000400000 */
[----:B------:R-:W0:Y:S01]  /*04a0*/  LDC.64 R2, c[0x0][0x238] ;  /* 0x00008e00ff027b82 */ /* 0x000e220000000a00 */
[C---:B------:R-:W-:Y:S01]  /*04b0*/  FMUL R20, R15.reuse, R6 ;  /* 0x000000060f147220 */ /* 0x040fe20000400000 */
[----:B------:R-:W-:Y:S01]  /*04c0*/  FMUL R6, R15, R0 ;  /* 0x000000000f067220 */ /* 0x000fe20000400000 */
[--C-:B----4-:R-:W-:Y:S01]  /*04d0*/  FADD R7, R8, -R16.reuse ;  /* 0x8000001008077221 */ /* 0x110fe20000000000 */
[--C-:B------:R-:W-:Y:S01]  /*04e0*/  FADD R9, R9, -R16.reuse ;  /* 0x8000001009097221 */ /* 0x100fe20000000000 */
[--C-:B------:R-:W-:Y:S01]  /*04f0*/  FADD R15, R10, -R16.reuse ;  /* 0x800000100a0f7221 */ /* 0x100fe20000000000 */
[C-C-:B-----5:R-:W-:Y:S01]  /*0500*/  FFMA R0, R24.reuse, R5, R23.reuse ;  /* 0x0000000518007223 */ /* 0x160fe20000000017 */
[----:B------:R-:W-:Y:S01]  /*0510*/  FADD R11, R11, -R16 ;  /* 0x800000100b0b7221 */ /* 0x000fe20000000000 */
[C-C-:B------:R-:W-:Y:S01]  /*0520*/  FFMA R4, R24.reuse, R4, R23.reuse ;  /* 0x0000000418047223 */ /* 0x140fe20000000017 */
[C-C-:B------:R-:W-:Y:S01]  /*0530*/  FFMA R5, R24.reuse, R20, R23.reuse ;  /* 0x0000001418057223 */ /* 0x140fe20000000017 */
[----:B------:R-:W-:Y:S01]  /*0540*/  FFMA R23, R24, R6, R23 ;  /* 0x0000000618177223 */ /* 0x000fe20000000017 */
[C---:B------:R-:W-:Y:S01]  /*0550*/  FMUL R7, R14.reuse, R7 ;  /* 0x000000070e077220 */ /* 0x040fe20000400000 */
[C---:B------:R-:W-:Y:S01]  /*0560*/  FMUL R8, R14.reuse, R9 ;  /* 0x000000090e087220 */ /* 0x040fe20000400000 */
[C---:B------:R-:W-:Y:S01]  /*0570*/  FMUL R6, R14.reuse, R15 ;  /* 0x0000000f0e067220 */ /* 0x040fe20000400000 */
[----:B------:R-:W-:Y:S01]  /*0580*/  FMUL R14, R14, R11 ;  /* 0x0000000b0e0e7220 */ /* 0x000fe20000400000 */
[C-C-:B------:R-:W-:Y:S01]  /*0590*/  FFMA R9, R12.reuse, R7, R13.reuse ;  /* 0x000000070c097223 */ /* 0x140fe2000000000d */
[C-C-:B------:R-:W-:Y:S01]  /*05a0*/  FFMA R8, R12.reuse, R8, R13.reuse ;  /* 0x000000080c087223 */ /* 0x140fe2000000000d */
[C-C-:B------:R-:W-:Y:S01]  /*05b0*/  FFMA R10, R12.reuse, R6, R13.reuse ;  /* 0x000000060c0a7223 */ /* 0x140fe2000000000d */
[----:B------:R-:W-:Y:S01]  /*05c0*/  FFMA R14, R12, R14, R13 ;  /* 0x0000000e0c0e7223 */ /* 0x000fe2000000000d */
[----:B------:R-:W-:-:S02]  /*05d0*/  FSETP.GEU.AND P6, PT, R23, RZ, PT ;  /* 0x000000ff1700720b */ /* 0x000fc40003fce000 */
[----:B------:R-:W-:Y:S02]  /*05e0*/  FSETP.GEU.AND P0, PT, R5, RZ, PT ;  /* 0x000000ff0500720b */ /* 0x000fe40003f0e000 */
[----:B------:R-:W-:Y:S02]  /*05f0*/  FSETP.GEU.AND P1, PT, R4, RZ, PT ;  /* 0x000000ff0400720b */ /* 0x000fe40003f2e000 */
[----:B------:R-:W-:Y:S02]  /*0600*/  FSETP.GEU.AND P3, PT, R14, RZ, PT ;  /* 0x000000ff0e00720b */ /* 0x000fe40003f6e000 */
[----:B------:R-:W-:Y:S02]  /*0610*/  SEL R7, R23, RZ, P6 ;  /* 0x000000ff17077207 */ /* 0x000fe40003000000 */
[----:B------:R-:W-:Y:S02]  /*0620*/  FSETP.GEU.AND P2, PT, R0, RZ, PT ;  /* 0x000000ff0000720b */ /* 0x000fe40003f4e000 */
[----:B------:R-:W-:-:S02]  /*0630*/  FSETP.GEU.AND P4, PT, R10, RZ, PT ;  /* 0x000000ff0a00720b */ /* 0x000fc40003f8e000 */
[----:B------:R-:W-:Y:S02]  /*0640*/  FSETP.GEU.AND P5, PT, R9, RZ, PT ;  /* 0x000000ff0900720b */ /* 0x000fe40003fae000 */
[----:B------:R-:W-:Y:S02]  /*0650*/  FSETP.GEU.AND P6, PT, R8, RZ, PT ;  /* 0x000000ff0800720b */ /* 0x000fe40003fce000 */
[----:B------:R-:W-:Y:S01]  /*0660*/  SEL R6, R5, RZ, P0 ;  /* 0x000000ff05067207 */ /* 0x000fe20000000000 */
[----:B0-----:R-:W-:Y:S01]  /*0670*/  IMAD.WIDE R2, R18, 0x4, R2 ;  /* 0x0000000412027825 */ /* 0x001fe200078e0202 */
[----:B------:R-:W-:Y:S02]  /*0680*/  SEL R5, R4, RZ, P1 ;  /* 0x000000ff04057207 */ /* 0x000fe40000800000 */
[----:B------:R-:W-:Y:S02]  /*0690*/  SEL R15, R14, RZ, P3 ;  /* 0x000000ff0e0f7207 */ /* 0x000fe40001800000 */
[----:B------:R-:W-:-:S02]  /*06a0*/  SEL R4, R0, RZ, P2 ;  /* 0x000000ff00047207 */ /* 0x000fc40001000000 */
[----:B------:R-:W-:Y:S02]  /*06b0*/  SEL R14, R10, RZ, P4 ;  /* 0x000000ff0a0e7207 */ /* 0x000fe40002000000 */
[----:B------:R-:W-:Y:S02]  /*06c0*/  SEL R12, R9, RZ, P5 ;  /* 0x000000ff090c7207 */ /* 0x000fe40002800000 */
[----:B------:R-:W-:Y:S01]  /*06d0*/  SEL R13, R8, RZ, P6 ;  /* 0x000000ff080d7207 */ /* 0x000fe20003000000 */
[----:B------:R-:W-:Y:S04]  /*06e0*/  STG.E.128 desc[UR4][R2.64], R4 ;  /* 0x0000000402007986 */ /* 0x000fe8000c101d04 */
[----:B------:R-:W-:Y:S01]  /*06f0*/  STG.E.128 desc[UR4][R2.64+0x800], R12 ;  /* 0x0008000c02007986 */ /* 0x000fe2000c101d04 */
[----:B------:R-:W-:Y:S05]  /*0700*/  EXIT ;  /* 0x000000000000794d */ /* 0x000fea0003800000 */
.L_x_0:
[----:B------:R-:W-:-:S00]  /*0710*/  BRA `(.L_x_0) ;  /* 0xfffffffc00fc7947 */ /* 0x000fc0000383ffff */
[----:B------:R-:W-:-:S00]  /*0720*/  NOP ;  /* 0x0000000000007918 */ /* 0x000fc00000000000 */
        /* <DEDUP_REMOVED lines=13> */
.L_x_1:


//--------------------- .nv.global.init           --------------------------
	.section	.nv.global.init,"aw",@progbits
.nv.global.init:
	.type		_$_str,@object
	.size		_$_str,(_$_str_$_2 - _$_str)
_$_str:
        /*0000*/ 	.byte	0x5f, 0x5f, 0x43, 0x55, 0x44, 0x41, 0x5f, 0x46, 0x54, 0x5a, 0x00
	.type		_$_str_$_2,@object
	.size		_$_str_$_2,(.L_1 - _$_str_$_2)
_$_str_$_2:
        /*000b*/ 	.byte	0x5f, 0x5f, 0x43, 0x55, 0x44, 0x41, 0x5f, 0x50, 0x52, 0x45, 0x43, 0x5f, 0x53, 0x51, 0x52, 0x54
        /*001b*/ 	.byte	0x00
.L_1:


//--------------------- .nv.constant0.triton_poi_fused__native_batch_norm_legit_no_training_relu_21 --------------------------
	.section	.nv.constant0.triton_poi_fused__native_batch_norm_legit_no_training_relu_21,"a",@progbits
	.sectionflags	@""
	.align	4
.nv.constant0.triton_poi_fused__native_batch_norm_legit_no_training_relu_21:
	.zero		580
